//
// Generated by NVIDIA NVVM Compiler
//
// Compiler Build ID: CL-36424714
// Cuda compilation tools, release 13.0, V13.0.88
// Based on NVVM 20.0.0
//

.version 9.0
.target sm_100
.address_size 64

	// .globl	_Z3addiPfS_

.visible .entry _Z3addiPfS_(
	.param .u32 _Z3addiPfS__param_0,
	.param .u64 .ptr .align 1 _Z3addiPfS__param_1,
	.param .u64 .ptr .align 1 _Z3addiPfS__param_2
)
{
	.reg .pred 	%p<2>;
	.reg .b32 	%r<6>;
	.reg .b32 	%f<4>;
	.reg .b64 	%rd<8>;

	ld.param.u32 	%r2, [_Z3addiPfS__param_0];
	ld.param.u64 	%rd1, [_Z3addiPfS__param_1];
	ld.param.u64 	%rd2, [_Z3addiPfS__param_2];
	mov.u32 	%r3, %tid.x;
	mov.u32 	%r4, %ctaid.x;
	mov.u32 	%r5, %ntid.x;
	mad.lo.s32 	%r1, %r4, %r5, %r3;
	setp.ge.s32 	%p1, %r1, %r2;
	@%p1 bra 	$L__BB0_2;
	cvta.to.global.u64 	%rd3, %rd1;
	cvta.to.global.u64 	%rd4, %rd2;
	mul.wide.s32 	%rd5, %r1, 4;
	add.s64 	%rd6, %rd3, %rd5;
	ld.global.f32 	%f1, [%rd6];
	add.s64 	%rd7, %rd4, %rd5;
	ld.global.f32 	%f2, [%rd7];
	add.f32 	%f3, %f1, %f2;
	st.global.f32 	[%rd7], %f3;
$L__BB0_2:
	ret;

}


// ===== COMPILED SASS (sm_100) =====

	.target	sm_100

	.elftype	@"ET_EXEC"


//--------------------- .note.nv.tkinfo           --------------------------
	.section	.note.nv.tkinfo,"",@"SHT_NOTE"
	.sectionflags	@"SHF_NOTE_NV_TKINFO"
	.tkinfo
        /*0018*/ 	.word	0x00000002
        /*0030*/ 	.string	""
        /*0030*/ 	.string	"ptxas"
        /*0030*/ 	.string	"Cuda compilation tools, release 13.0, V13.0.88"
        /*0030*/ 	.string	"Build cuda_13.0.r13.0/compiler.36424714_0"
        /*0030*/ 	.string	"-arch sm_100 -m 64 "



//--------------------- .note.nv.cuinfo           --------------------------
	.section	.note.nv.cuinfo,"",@"SHT_NOTE"
	.sectionflags	@"SHF_NOTE_NV_CUINFO"
        /*0018*/ 	.short	0x0002
        /*001a*/ 	.short	0x0064
        /*001c*/ 	.short	0x0082
	.zero		2


//--------------------- .nv.info                  --------------------------
	.section	.nv.info,"",@"SHT_CUDA_INFO"
	.align	4


	//----- nvinfo : EIATTR_REGCOUNT
	.align		4
        /*0000*/ 	.byte	0x04, 0x2f
        /*0002*/ 	.short	(.L_1 - .L_0)
	.align		4
.L_0:
        /*0004*/ 	.word	index@(_Z3addiPfS_)
        /*0008*/ 	.word	0x0000000a


	//----- nvinfo : EIATTR_FRAME_SIZE
	.align		4
.L_1:
        /*000c*/ 	.byte	0x04, 0x11
        /*000e*/ 	.short	(.L_3 - .L_2)
	.align		4
.L_2:
        /*0010*/ 	.word	index@(_Z3addiPfS_)
        /*0014*/ 	.word	0x00000000


	//----- nvinfo : EIATTR_MIN_STACK_SIZE
	.align		4
.L_3:
        /*0018*/ 	.byte	0x04, 0x12
        /*001a*/ 	.short	(.L_5 - .L_4)
	.align		4
.L_4:
        /*001c*/ 	.word	index@(_Z3addiPfS_)
        /*0020*/ 	.word	0x00000000
.L_5:


//--------------------- .nv.compat                --------------------------
	.section	.nv.compat,"",@"SHT_CUDA_COMPAT_INFO"
	.align	4
        /*0000*/ 	.byte	0x02, 0x09, 0x00, 0x00, 0x02, 0x02, 0x01, 0x00, 0x02, 0x05, 0x05, 0x00, 0x03, 0x07, 0x01, 0x01
        /*0010*/ 	.byte	0x02, 0x03, 0x00, 0x00, 0x02, 0x06, 0x01, 0x00, 0x04, 0x0b, 0x08, 0x00, 0x09, 0x00, 0x00, 0x00
        /*0020*/ 	.byte	0x00, 0x00, 0x00, 0x00


//--------------------- .nv.info._Z3addiPfS_      --------------------------
	.section	.nv.info._Z3addiPfS_,"",@"SHT_CUDA_INFO"
	.sectionflags	@""
	.align	4


	//----- nvinfo : EIATTR_CUDA_API_VERSION
	.align		4
        /*0000*/ 	.byte	0x04, 0x37
        /*0002*/ 	.short	(.L_7 - .L_6)
.L_6:
        /*0004*/ 	.word	0x00000082


	//----- nvinfo : EIATTR_KPARAM_INFO
	.align		4
.L_7:
        /*0008*/ 	.byte	0x04, 0x17
        /*000a*/ 	.short	(.L_9 - .L_8)
.L_8:
        /*000c*/ 	.word	0x00000000
        /*0010*/ 	.short	0x0002
        /*0012*/ 	.short	0x0010
        /*0014*/ 	.byte	0x00, 0xf5, 0x21, 0x00


	//----- nvinfo : EIATTR_KPARAM_INFO
	.align		4
.L_9:
        /*0018*/ 	.byte	0x04, 0x17
        /*001a*/ 	.short	(.L_11 - .L_10)
.L_10:
        /*001c*/ 	.word	0x00000000
        /*0020*/ 	.short	0x0001
        /*0022*/ 	.short	0x0008
        /*0024*/ 	.byte	0x00, 0xf5, 0x21, 0x00


	//----- nvinfo : EIATTR_KPARAM_INFO
	.align		4
.L_11:
        /*0028*/ 	.byte	0x04, 0x17
        /*002a*/ 	.short	(.L_13 - .L_12)
.L_12:
        /*002c*/ 	.word	0x00000000
        /*0030*/ 	.short	0x0000
        /*0032*/ 	.short	0x0000
        /*0034*/ 	.byte	0x00, 0xf0, 0x11, 0x00


	//----- nvinfo : EIATTR_SPARSE_MMA_MASK
	.align		4
.L_13:
        /*0038*/ 	.byte	0x03, 0x50
        /*003a*/ 	.short	0x0000


	//----- nvinfo : EIATTR_MAXREG_COUNT
	.align		4
        /*003c*/ 	.byte	0x03, 0x1b
        /*003e*/ 	.short	0x00ff


	//----- nvinfo : EIATTR_MERCURY_ISA_VERSION
	.align		4
        /*0040*/ 	.byte	0x03, 0x5f
        /*0042*/ 	.short	0x0101


	//----- nvinfo : EIATTR_VRC_CTA_INIT_COUNT
	.align		4
        /*0044*/ 	.byte	0x02, 0x4a
	.zero		1
	.zero		1


	//----- nvinfo : EIATTR_EXIT_INSTR_OFFSETS
	.align		4
        /*0048*/ 	.byte	0x04, 0x1c
        /*004a*/ 	.short	(.L_15 - .L_14)


	//   ....[0]....
.L_14:
        /*004c*/ 	.word	0x00000070


	//   ....[1]....
        /*0050*/ 	.word	0x00000110


	//----- nvinfo : EIATTR_CBANK_PARAM_SIZE
	.align		4
.L_15:
        /*0054*/ 	.byte	0x03, 0x19
        /*0056*/ 	.short	0x0018


	//----- nvinfo : EIATTR_PARAM_CBANK
	.align		4
        /*0058*/ 	.byte	0x04, 0x0a
        /*005a*/ 	.short	(.L_17 - .L_16)
	.align		4
.L_16:
        /*005c*/ 	.word	index@(.nv.constant0._Z3addiPfS_)
        /*0060*/ 	.short	0x0380
        /*0062*/ 	.short	0x0018


	//----- nvinfo : EIATTR_SW_WAR
	.align		4
.L_17:
        /*0064*/ 	.byte	0x04, 0x36
        /*0066*/ 	.short	(.L_19 - .L_18)
.L_18:
        /*0068*/ 	.word	0x00000008
.L_19:


//--------------------- .nv.callgraph             --------------------------
	.section	.nv.callgraph,"",@"SHT_CUDA_CALLGRAPH"
	.align	4
	.sectionentsize	8
	.align		4
        /*0000*/ 	.word	0x00000000
	.align		4
        /*0004*/ 	.word	0xffffffff
	.align		4
        /*0008*/ 	.word	0x00000000
	.align		4
        /*000c*/ 	.word	0xfffffffe
	.align		4
        /*0010*/ 	.word	0x00000000
	.align		4
        /*0014*/ 	.word	0xfffffffd
	.align		4
        /*0018*/ 	.word	0x00000000
	.align		4
        /*001c*/ 	.word	0xfffffffc


//--------------------- .text._Z3addiPfS_         --------------------------
	.section	.text._Z3addiPfS_,"ax",@progbits
	.align	128
        .global         _Z3addiPfS_
        .type           _Z3addiPfS_,@function
        .size           _Z3addiPfS_,(.L_x_1 - _Z3addiPfS_)
        .other          _Z3addiPfS_,@"STO_CUDA_ENTRY STV_DEFAULT"
_Z3addiPfS_:
.text._Z3addiPfS_:
[----:B------:R-:W-:Y:S01]  /*0000*/  LDC R1, c[0x0][0x37c] ;  /* 0x0000df00ff017b82 */ /* 0x000fe20000000800 */
[----:B------:R-:W0:Y:S07]  /*0010*/  S2R R7, SR_TID.X ;  /* 0x0000000000077919 */ /* 0x000e2e0000002100 */
[----:B------:R-:W0:Y:S01]  /*0020*/  S2UR UR4, SR_CTAID.X ;  /* 0x00000000000479c3 */ /* 0x000e220000002500 */
[----:B------:R-:W1:Y:S07]  /*0030*/  LDCU UR5, c[0x0][0x380] ;  /* 0x00007000ff0577ac */ /* 0x000e6e0008000800 */
[----:B------:R-:W0:Y:S02]  /*0040*/  LDC R0, c[0x0][0x360] ;  /* 0x0000d800ff007b82 */ /* 0x000e240000000800 */
[----:B0-----:R-:W-:-:S05]  /*0050*/  IMAD R7, R0, UR4, R7 ;  /* 0x0000000400077c24 */ /* 0x001fca000f8e0207 */
[----:B-1----:R-:W-:-:S13]  /*0060*/  ISETP.GE.AND P0, PT, R7, UR5, PT ;  /* 0x0000000507007c0c */ /* 0x002fda000bf06270 */
[----:B------:R-:W-:Y:S05]  /*0070*/  @P0 EXIT ;  /* 0x000000000000094d */ /* 0x000fea0003800000 */
[----:B------:R-:W0:Y:S01]  /*0080*/  LDC.64 R2, c[0x0][0x388] ;  /* 0x0000e200ff027b82 */ /* 0x000e220000000a00 */
[----:B------:R-:W1:Y:S07]  /*0090*/  LDCU.64 UR4, c[0x0][0x358] ;  /* 0x00006b00ff0477ac */ /* 0x000e6e0008000a00 */
[----:B------:R-:W2:Y:S01]  /*00a0*/  LDC.64 R4, c[0x0][0x390] ;  /* 0x0000e400ff047b82 */ /* 0x000ea20000000a00 */
[----:B0-----:R-:W-:-:S06]  /*00b0*/  IMAD.WIDE R2, R7, 0x4, R2 ;  /* 0x0000000407027825 */ /* 0x001fcc00078e0202 */
[----:B-1----:R-:W3:Y:S01]  /*00c0*/  LDG.E R2, desc[UR4][R2.64] ;  /* 0x0000000402027981 */ /* 0x002ee2000c1e1900 */
[----:B--2---:R-:W-:-:S05]  /*00d0*/  IMAD.WIDE R4, R7, 0x4, R4 ;  /* 0x0000000407047825 */ /* 0x004fca00078e0204 */
[----:B------:R-:W3:Y:S02]  /*00e0*/  LDG.E R7, desc[UR4][R4.64] ;  /* 0x0000000404077981 */ /* 0x000ee4000c1e1900 */
[----:B---3--:R-:W-:-:S05]  /*00f0*/  FADD R7, R2, R7 ;  /* 0x0000000702077221 */ /* 0x008fca0000000000 */
[----:B------:R-:W-:Y:S01]  /*0100*/  STG.E desc[UR4][R4.64], R7 ;  /* 0x0000000704007986 */ /* 0x000fe2000c101904 */
[----:B------:R-:W-:Y:S05]  /*0110*/  EXIT ;  /* 0x000000000000794d */ /* 0x000fea0003800000 */
.L_x_0:
[----:B------:R-:W-:-:S00]  /*0120*/  BRA `(.L_x_0) ;  /* 0xfffffffc00fc7947 */ /* 0x000fc0000383ffff */
[----:B------:R-:W-:-:S00]  /*0130*/  NOP ;  /* 0x0000000000007918 */ /* 0x000fc00000000000 */
        /* <DEDUP_REMOVED lines=12> */
.L_x_1:


//--------------------- .nv.shared.reserved.0     --------------------------
	.section	.nv.shared.reserved.0,"aw",@nobits
	.weak		__nv_reservedSMEM_offset_0_alias
	.size		__nv_reservedSMEM_offset_0_alias, 0, 64
	.other		__nv_reservedSMEM_offset_0_alias,@"STO_CUDA_RESERVED_SHARED STV_DEFAULT"
__nv_reservedSMEM_offset_0_alias:
	.zero		0
	.zero		64


//--------------------- .nv.constant0._Z3addiPfS_ --------------------------
	.section	.nv.constant0._Z3addiPfS_,"a",@progbits
	.sectionflags	@""
	.align	4
.nv.constant0._Z3addiPfS_:
	.zero		920


//--------------------- SYMBOLS --------------------------

	.type		.nv.reservedSmem.offset0,@object
	.size		.nv.reservedSmem.offset0,0x4
